	.headerflags	@"EF_CUDA_TEXMODE_UNIFIED EF_CUDA_64BIT_ADDRESS EF_CUDA_ACCELERATORS EF_CUDA_SM90 EF_CUDA_VIRTUAL_SM(EF_CUDA_SM90)"
	.elftype	@"ET_EXEC"


//--------------------- .nv.info                  --------------------------
	.section	.nv.info,"",@"SHT_CUDA_INFO"
	.align	4


	//----- nvinfo : EIATTR_REGCOUNT
	.align		4
        /*0000*/ 	.byte	0x04, 0x2f
        /*0002*/ 	.short	(.L_3 - .L_2)
	.align		4
.L_2:
        /*0004*/ 	.word	index@(triton_poi_fused__native_batch_norm_legit_no_training_cat_relu_32)
        /*0008*/ 	.word	0x00000016


	//----- nvinfo : EIATTR_MIN_STACK_SIZE
	.align		4
.L_3:
        /*000c*/ 	.byte	0x04, 0x12
        /*000e*/ 	.short	(.L_5 - .L_4)
	.align		4
.L_4:
        /*0010*/ 	.word	index@(triton_poi_fused__native_batch_norm_legit_no_training_cat_relu_32)
        /*0014*/ 	.word	0x00000000


	//----- nvinfo : EIATTR_FRAME_SIZE
	.align		4
.L_5:
        /*0018*/ 	.byte	0x04, 0x11
        /*001a*/ 	.short	(.L_7 - .L_6)
	.align		4
.L_6:
        /*001c*/ 	.word	index@(triton_poi_fused__native_batch_norm_legit_no_training_cat_relu_32)
        /*0020*/ 	.word	0x00000000


	//----- nvinfo : EIATTR_MIN_STACK_SIZE
	.align		4
.L_7:
        /*0024*/ 	.byte	0x04, 0x12
        /*0026*/ 	.short	(.L_9 - .L_8)
	.align		4
.L_8:
        /*0028*/ 	.word	index@(triton_poi_fused__native_batch_norm_legit_no_training_cat_relu_32)
        /*002c*/ 	.word	0x00000000
.L_9:


//--------------------- .nv.info.triton_poi_fused__native_batch_norm_legit_no_training_cat_relu_32 --------------------------
	.section	.nv.info.triton_poi_fused__native_batch_norm_legit_no_training_cat_relu_32,"",@"SHT_CUDA_INFO"
	.sectionflags	@""
	.align	4


	//----- nvinfo : EIATTR_CUDA_API_VERSION
	.align		4
        /*0000*/ 	.byte	0x04, 0x37
        /*0002*/ 	.short	(.L_11 - .L_10)
.L_10:
        /*0004*/ 	.word	0x0000007c


	//----- nvinfo : EIATTR_KPARAM_INFO
	.align		4
.L_11:
        /*0008*/ 	.byte	0x04, 0x17
        /*000a*/ 	.short	(.L_13 - .L_12)
.L_12:
        /*000c*/ 	.word	0x00000000
        /*0010*/ 	.short	0x0009
        /*0012*/ 	.short	0x0048
        /*0014*/ 	.byte	0x00, 0xf0, 0x11, 0x00


	//----- nvinfo : EIATTR_KPARAM_INFO
	.align		4
.L_13:
        /*0018*/ 	.byte	0x04, 0x17
        /*001a*/ 	.short	(.L_15 - .L_14)
.L_14:
        /*001c*/ 	.word	0x00000000
        /*0020*/ 	.short	0x0008
        /*0022*/ 	.short	0x0040
        /*0024*/ 	.byte	0x00, 0xf4, 0x21, 0x00


	//----- nvinfo : EIATTR_KPARAM_INFO
	.align		4
.L_15:
        /*0028*/ 	.byte	0x04, 0x17
        /*002a*/ 	.short	(.L_17 - .L_16)
.L_16:
        /*002c*/ 	.word	0x00000000
        /*0030*/ 	.short	0x0007
        /*0032*/ 	.short	0x0038
        /*0034*/ 	.byte	0x00, 0xf4, 0x21, 0x00


	//----- nvinfo : EIATTR_KPARAM_INFO
	.align		4
.L_17:
        /*0038*/ 	.byte	0x04, 0x17
        /*003a*/ 	.short	(.L_19 - .L_18)
.L_18:
        /*003c*/ 	.word	0x00000000
        /*0040*/ 	.short	0x0006
        /*0042*/ 	.short	0x0030
        /*0044*/ 	.byte	0x00, 0xf4, 0x21, 0x00


	//----- nvinfo : EIATTR_KPARAM_INFO
	.align		4
.L_19:
        /*0048*/ 	.byte	0x04, 0x17
        /*004a*/ 	.short	(.L_21 - .L_20)
.L_20:
        /*004c*/ 	.word	0x00000000
        /*0050*/ 	.short	0x0005
        /*0052*/ 	.short	0x0028
        /*0054*/ 	.byte	0x00, 0xf4, 0x21, 0x00


	//----- nvinfo : EIATTR_KPARAM_INFO
	.align		4
.L_21:
        /*0058*/ 	.byte	0x04, 0x17
        /*005a*/ 	.short	(.L_23 - .L_22)
.L_22:
        /*005c*/ 	.word	0x00000000
        /*0060*/ 	.short	0x0004
        /*0062*/ 	.short	0x0020
        /*0064*/ 	.byte	0x00, 0xf4, 0x21, 0x00


	//----- nvinfo : EIATTR_KPARAM_INFO
	.align		4
.L_23:
        /*0068*/ 	.byte	0x04, 0x17
        /*006a*/ 	.short	(.L_25 - .L_24)
.L_24:
        /*006c*/ 	.word	0x00000000
        /*0070*/ 	.short	0x0003
        /*0072*/ 	.short	0x0018
        /*0074*/ 	.byte	0x00, 0xf4, 0x21, 0x00


	//----- nvinfo : EIATTR_KPARAM_INFO
	.align		4
.L_25:
        /*0078*/ 	.byte	0x04, 0x17
        /*007a*/ 	.short	(.L_27 - .L_26)
.L_26:
        /*007c*/ 	.word	0x00000000
        /*0080*/ 	.short	0x0002
        /*0082*/ 	.short	0x0010
        /*0084*/ 	.byte	0x00, 0xf4, 0x21, 0x00


	//----- nvinfo : EIATTR_KPARAM_INFO
	.align		4
.L_27:
        /*0088*/ 	.byte	0x04, 0x17
        /*008a*/ 	.short	(.L_29 - .L_28)
.L_28:
        /*008c*/ 	.word	0x00000000
        /*0090*/ 	.short	0x0001
        /*0092*/ 	.short	0x0008
        /*0094*/ 	.byte	0x00, 0xf4, 0x21, 0x00


	//----- nvinfo : EIATTR_KPARAM_INFO
	.align		4
.L_29:
        /*0098*/ 	.byte	0x04, 0x17
        /*009a*/ 	.short	(.L_31 - .L_30)
.L_30:
        /*009c*/ 	.word	0x00000000
        /*00a0*/ 	.short	0x0000
        /*00a2*/ 	.short	0x0000
        /*00a4*/ 	.byte	0x00, 0xf4, 0x21, 0x00


	//----- nvinfo : EIATTR_SPARSE_MMA_MASK
	.align		4
.L_31:
        /*00a8*/ 	.byte	0x03, 0x50
        /*00aa*/ 	.short	0x0000


	//----- nvinfo : EIATTR_MAXREG_COUNT
	.align		4
        /*00ac*/ 	.byte	0x03, 0x1b
        /*00ae*/ 	.short	0x00ff


	//----- nvinfo : EIATTR_EXIT_INSTR_OFFSETS
	.align		4
        /*00b0*/ 	.byte	0x04, 0x1c
        /*00b2*/ 	.short	(.L_33 - .L_32)


	//   ....[0]....
.L_32:
        /*00b4*/ 	.word	0x00000520


	//----- nvinfo : EIATTR_REQNTID
	.align		4
.L_33:
        /*00b8*/ 	.byte	0x04, 0x10
        /*00ba*/ 	.short	(.L_35 - .L_34)
.L_34:
        /*00bc*/ 	.word	0x00000080
        /*00c0*/ 	.word	0x00000001
        /*00c4*/ 	.word	0x00000001


	//----- nvinfo : EIATTR_CBANK_PARAM_SIZE
	.align		4
.L_35:
        /*00c8*/ 	.byte	0x03, 0x19
        /*00ca*/ 	.short	0x004c


	//----- nvinfo : EIATTR_PARAM_CBANK
	.align		4
        /*00cc*/ 	.byte	0x04, 0x0a
        /*00ce*/ 	.short	(.L_37 - .L_36)
	.align		4
.L_36:
        /*00d0*/ 	.word	index@(.nv.constant0.triton_poi_fused__native_batch_norm_legit_no_training_cat_relu_32)
        /*00d4*/ 	.short	0x0210
        /*00d6*/ 	.short	0x004c


	//----- nvinfo : EIATTR_SW_WAR
	.align		4
.L_37:
        /*00d8*/ 	.byte	0x04, 0x36
        /*00da*/ 	.short	(.L_39 - .L_38)
.L_38:
        /*00dc*/ 	.word	0x00000008
.L_39:


//--------------------- .nv.callgraph             --------------------------
	.section	.nv.callgraph,"",@"SHT_CUDA_CALLGRAPH"
	.align	4
	.sectionentsize	8
	.align		4
        /*0000*/ 	.word	0x00000000
	.align		4
        /*0004*/ 	.word	0xffffffff
	.align		4
        /*0008*/ 	.word	0x00000000
	.align		4
        /*000c*/ 	.word	0xfffffffe
	.align		4
        /*0010*/ 	.word	0x00000000
	.align		4
        /*0014*/ 	.word	0xfffffffd
	.align		4
        /*0018*/ 	.word	0x00000000
	.align		4
        /*001c*/ 	.word	0xfffffffc


//--------------------- .nv.constant4             --------------------------
	.section	.nv.constant4,"a",@progbits
	.align	8
	.align		8
.nv.constant4:
        /*0000*/ 	.dword	_$_str
	.align		8
        /*0008*/ 	.dword	_$_str_$_2


//--------------------- .text.triton_poi_fused__native_batch_norm_legit_no_training_cat_relu_32 --------------------------
	.section	.text.triton_poi_fused__native_batch_norm_legit_no_training_cat_relu_32,"ax",@progbits
	.align	128
        .global         triton_poi_fused__native_batch_norm_legit_no_training_cat_relu_32
        .type           triton_poi_fused__native_batch_norm_legit_no_training_cat_relu_32,@function
        .size           triton_poi_fused__native_batch_norm_legit_no_training_cat_relu_32,(.L_x_1 - triton_poi_fused__native_batch_norm_legit_no_training_cat_relu_32)
        .other          triton_poi_fused__native_batch_norm_legit_no_training_cat_relu_32,@"STO_CUDA_ENTRY STV_DEFAULT"
triton_poi_fused__native_batch_norm_legit_no_training_cat_relu_32:
.text.triton_poi_fused__native_batch_norm_legit_no_training_cat_relu_32:
[----:B------:R-:W-:Y:S01]  /*0000*/  LDC R1, c[0x0][0x28] ;  /* 0x00000a00ff017b82 */ /* 0x000fe20000000800 */
[----:B------:R-:W1:Y:S01]  /*0010*/  S2R R0, SR_TID.X ;  /* 0x0000000000007919 */ /* 0x000e620000002100 */
[----:B------:R-:W-:-:S06]  /*0020*/  ULDC.64 UR4, c[0x0][0x208] ;  /* 0x0000820000047ab9 */ /* 0x000fcc0000000a00 */
[----:B------:R-:W2:Y:S01]  /*0030*/  LDC.64 R10, c[0x0][0x210] ;  /* 0x00008400ff0a7b82 */ /* 0x000ea20000000a00 */
[----:B------:R-:W-:Y:S01]  /*0040*/  ULDC.64 UR6, c[0x0][0x218] ;  /* 0x0000860000067ab9 */ /* 0x000fe20000000a00 */
[----:B------:R-:W3:Y:S01]  /*0050*/  S2R R3, SR_CTAID.X ;  /* 0x0000000000037919 */ /* 0x000ee20000002500 */
[----:B-1----:R-:W-:-:S05]  /*0060*/  LOP3.LUT R0, R0, 0x7f, RZ, 0xc0, !PT ;  /* 0x0000007f00007812 */ /* 0x002fca00078ec0ff */
[----:B---3--:R-:W-:-:S04]  /*0070*/  IMAD R0, R3, 0x80, R0 ;  /* 0x0000008003007824 */ /* 0x008fc800078e0200 */
[----:B------:R-:W-:Y:S01]  /*0080*/  IMAD.HI R8, R0, 0x66666667, RZ ;  /* 0x6666666700087827 */ /* 0x000fe200078e02ff */
[----:B------:R-:W-:-:S04]  /*0090*/  SHF.R.S32.HI R3, RZ, 0x1f, R0 ;  /* 0x0000001fff037819 */ /* 0x000fc80000011400 */
[----:B------:R-:W-:Y:S02]  /*00a0*/  LEA.HI R4, R3, R0, RZ, 0x4 ;  /* 0x0000000003047211 */ /* 0x000fe400078f20ff */
[----:B------:R-:W1:Y:S01]  /*00b0*/  LDC.64 R2, c[0x0][0x230] ;  /* 0x00008c00ff027b82 */ /* 0x000e620000000a00 */
[----:B------:R-:W-:Y:S02]  /*00c0*/  SHF.R.U32.HI R9, RZ, 0x1f, R8 ;  /* 0x0000001fff097819 */ /* 0x000fe40000011608 */
[----:B------:R-:W-:-:S05]  /*00d0*/  SHF.R.S32.HI R7, RZ, 0x4, R4 ;  /* 0x00000004ff077819 */ /* 0x000fca0000011404 */
[----:B------:R-:W-:-:S05]  /*00e0*/  IMAD.HI R5, R7, 0x66666667, RZ ;  /* 0x6666666707057827 */ /* 0x000fca00078e02ff */
[----:B------:R-:W-:-:S04]  /*00f0*/  SHF.R.U32.HI R6, RZ, 0x1f, R5 ;  /* 0x0000001fff067819 */ /* 0x000fc80000011605 */
[----:B------:R-:W-:Y:S02]  /*0100*/  LEA.HI.SX32 R6, R5, R6, 0x19 ;  /* 0x0000000605067211 */ /* 0x000fe400078fcaff */
[----:B------:R-:W-:-:S03]  /*0110*/  LOP3.LUT R5, R4, 0xfffffff0, RZ, 0xc0, !PT ;  /* 0xfffffff004057812 */ /* 0x000fc600078ec0ff */
[----:B------:R-:W-:-:S04]  /*0120*/  IMAD R7, R6, -0x140, R7 ;  /* 0xfffffec006077824 */ /* 0x000fc800078e0207 */
[----:B-1----:R-:W-:-:S05]  /*0130*/  IMAD.WIDE R2, R7, 0x4, R2 ;  /* 0x0000000407027825 */ /* 0x002fca00078e0202 */
[----:B------:R1:W3:Y:S01]  /*0140*/  LDG.E.EL R6, desc[UR4][R2.64] ;  /* 0x0000000402067981 */ /* 0x0002e2000c2e1900 */
[----:B------:R-:W-:Y:S01]  /*0150*/  LEA.HI.SX32 R9, R8, R9, 0x15 ;  /* 0x0000000908097211 */ /* 0x000fe200078faaff */
[----:B------:R-:W-:Y:S01]  /*0160*/  IMAD.IADD R5, R0, 0x1, -R5 ;  /* 0x0000000100057824 */ /* 0x000fe200078e0a05 */
[C---:B------:R-:W-:Y:S02]  /*0170*/  LOP3.LUT R4, R7.reuse, 0xffffffe0, RZ, 0xc0, !PT ;  /* 0xffffffe007047812 */ /* 0x040fe400078ec0ff */
[----:B------:R-:W-:Y:S01]  /*0180*/  ISETP.GT.AND P2, PT, R7, 0x11f, PT ;  /* 0x0000011f0700780c */ /* 0x000fe20003f44270 */
[----:B------:R-:W-:Y:S01]  /*0190*/  IMAD R8, R9, 0x200, R5 ;  /* 0x0000020009087824 */ /* 0x000fe200078e0205 */
[----:B------:R-:W-:Y:S01]  /*01a0*/  ISETP.NE.AND P0, PT, R4, 0x100, PT ;  /* 0x000001000400780c */ /* 0x000fe20003f05270 */
[----:B------:R-:W-:Y:S02]  /*01b0*/  IMAD.SHL.U32 R5, R7, 0x10, RZ ;  /* 0x0000001007057824 */ /* 0x000fe400078e00ff */
[----:B-1----:R-:W-:Y:S01]  /*01c0*/  IMAD R2, R9, -0x1400, R0 ;  /* 0xffffec0009027824 */ /* 0x002fe200078e0200 */
[----:B------:R-:W-:-:S02]  /*01d0*/  SHF.R.S32.HI R12, RZ, 0x1f, R8 ;  /* 0x0000001fff0c7819 */ /* 0x000fc40000011408 */
[----:B------:R-:W-:Y:S01]  /*01e0*/  IADD3 R8, P1, R5, R8, RZ ;  /* 0x0000000805087210 */ /* 0x000fe20007f3e0ff */
[----:B------:R-:W-:Y:S02]  /*01f0*/  IMAD R19, R9, 0x1000, R2 ;  /* 0x0000100009137824 */ /* 0x000fe400078e0202 */
[----:B------:R-:W1:Y:S01]  /*0200*/  LDC.64 R2, c[0x0][0x240] ;  /* 0x00009000ff027b82 */ /* 0x000e620000000a00 */
[----:B------:R-:W-:Y:S01]  /*0210*/  LEA.HI.X.SX32 R17, R5, R12, 0x1, P1 ;  /* 0x0000000c05117211 */ /* 0x000fe200008f0eff */
[----:B------:R-:W-:-:S03]  /*0220*/  IMAD.SHL.U32 R16, R8, 0x4, RZ ;  /* 0x0000000408107824 */ /* 0x000fc600078e00ff */
[----:B------:R-:W-:Y:S02]  /*0230*/  SHF.L.U64.HI R17, R8, 0x2, R17 ;  /* 0x0000000208117819 */ /* 0x000fe40000010211 */
[----:B------:R-:W-:Y:S02]  /*0240*/  CS2R R8, SRZ ;  /* 0x0000000000087805 */ /* 0x000fe4000001ff00 */
[----:B------:R-:W-:Y:S01]  /*0250*/  IADD3 R14, P1, R16, UR6, RZ ;  /* 0x00000006100e7c10 */ /* 0x000fe2000ff3e0ff */
[----:B------:R-:W4:Y:S03]  /*0260*/  LDC.64 R12, c[0x0][0x228] ;  /* 0x00008a00ff0c7b82 */ /* 0x000f260000000a00 */
[----:B------:R-:W-:Y:S01]  /*0270*/  IADD3.X R15, R17, UR7, RZ, P1, !PT ;  /* 0x00000007110f7c10 */ /* 0x000fe20008ffe4ff */
[----:B------:R-:W-:Y:S01]  /*0280*/  ULDC.64 UR6, c[0x0][0x220] ;  /* 0x0000880000067ab9 */ /* 0x000fe20000000a00 */
[----:B------:R-:W-:-:S02]  /*0290*/  ISETP.GE.AND P1, PT, R7, 0x100, PT ;  /* 0x000001000700780c */ /* 0x000fc40003f26270 */
[----:B------:R-:W-:Y:S01]  /*02a0*/  IADD3 R16, P3, R16, UR6, RZ ;  /* 0x0000000610107c10 */ /* 0x000fe2000ff7e0ff */
[----:B------:R-:W5:Y:S01]  /*02b0*/  LDC.64 R4, c[0x0][0x238] ;  /* 0x00008e00ff047b82 */ /* 0x000f620000000a00 */
[----:B--2---:R-:W-:Y:S01]  /*02c0*/  IMAD.WIDE R18, R19, 0x4, R10 ;  /* 0x0000000413127825 */ /* 0x004fe200078e020a */
[----:B------:R-:W2:Y:S01]  /*02d0*/  @!P0 LDG.E R8, desc[UR4][R14.64+-0x4000] ;  /* 0xffc000040e088981 */ /* 0x000ea2000c1e1900 */
[----:B------:R-:W-:Y:S02]  /*02e0*/  IADD3.X R17, R17, UR7, RZ, P3, !PT ;  /* 0x0000000711117c10 */ /* 0x000fe40009ffe4ff */
[----:B------:R-:W-:-:S05]  /*02f0*/  IMAD.MOV.U32 R10, RZ, RZ, RZ ;  /* 0x000000ffff0a7224 */ /* 0x000fca00078e00ff */
[----:B------:R-:W2:Y:S04]  /*0300*/  @!P1 LDG.E R9, desc[UR4][R18.64] ;  /* 0x0000000412099981 */ /* 0x000ea8000c1e1900 */
[----:B------:R-:W2:Y:S01]  /*0310*/  @P2 LDG.E R10, desc[UR4][R16.64+-0x4800] ;  /* 0xffb80004100a2981 */ /* 0x000ea2000c1e1900 */
[----:B----4-:R-:W-:-:S05]  /*0320*/  IMAD.WIDE R12, R7, 0x4, R12 ;  /* 0x00000004070c7825 */ /* 0x010fca00078e020c */
[----:B------:R4:W2:Y:S01]  /*0330*/  LDG.E.EL R11, desc[UR4][R12.64] ;  /* 0x000000040c0b7981 */ /* 0x0008a2000c2e1900 */
[----:B-1----:R-:W-:-:S04]  /*0340*/  IMAD.WIDE R2, R7, 0x4, R2 ;  /* 0x0000000407027825 */ /* 0x002fc800078e0202 */
[----:B-----5:R-:W-:Y:S01]  /*0350*/  IMAD.WIDE R4, R7, 0x4, R4 ;  /* 0x0000000407047825 */ /* 0x020fe200078e0204 */
[----:B------:R1:W5:Y:S04]  /*0360*/  LDG.E.EL R14, desc[UR4][R2.64] ;  /* 0x00000004020e7981 */ /* 0x000368000c2e1900 */
[----:B------:R1:W5:Y:S01]  /*0370*/  LDG.E.EL R7, desc[UR4][R4.64] ;  /* 0x0000000404077981 */ /* 0x000362000c2e1900 */
[----:B----4-:R-:W-:Y:S01]  /*0380*/  IMAD.MOV.U32 R12, RZ, RZ, 0x3e800000 ;  /* 0x3e800000ff0c7424 */ /* 0x010fe200078e00ff */
[----:B-1----:R-:W1:Y:S08]  /*0390*/  LDC.64 R2, c[0x0][0x250] ;  /* 0x00009400ff027b82 */ /* 0x002e700000000a00 */
[----:B------:R-:W4:Y:S01]  /*03a0*/  LDC.64 R4, c[0x0][0x248] ;  /* 0x00009200ff047b82 */ /* 0x000f220000000a00 */
[----:B-1----:R-:W-:-:S04]  /*03b0*/  IMAD.WIDE R2, R0, 0x4, R2 ;  /* 0x0000000400027825 */ /* 0x002fc800078e0202 */
[----:B----4-:R-:W-:-:S04]  /*03c0*/  IMAD.WIDE R4, R0, 0x4, R4 ;  /* 0x0000000400047825 */ /* 0x010fc800078e0204 */
[----:B---3--:R-:W-:-:S04]  /*03d0*/  FADD R6, R6, 9.9999997473787516356e-06 ;  /* 0x3727c5ac06067421 */ /* 0x008fc80000000000 */
[----:B------:R-:W1:Y:S02]  /*03e0*/  MUFU.SQRT R15, R6 ;  /* 0x00000006000f7308 */ /* 0x000e640000002000 */
[C---:B-1----:R-:W-:Y:S02]  /*03f0*/  FSETP.GT.AND P3, PT, R15.reuse, 8.50705917302346158658e+37, PT ;  /* 0x7e8000000f00780b */ /* 0x042fe40003f64000 */
[----:B------:R-:W-:-:S11]  /*0400*/  FSETP.GEU.AND P4, PT, R15, 1.175494350822287508e-38, PT ;  /* 0x008000000f00780b */ /* 0x000fd60003f8e000 */
[----:B------:R-:W-:-:S04]  /*0410*/  @P3 FMUL R15, R15, 0.25 ;  /* 0x3e8000000f0f3820 */ /* 0x000fc80000400000 */
[----:B------:R-:W-:Y:S01]  /*0420*/  @!P4 FMUL R15, R15, 16777216 ;  /* 0x4b8000000f0fc820 */ /* 0x000fe20000400000 */
[----:B--2---:R-:W-:-:S05]  /*0430*/  SEL R8, R8, RZ, !P0 ;  /* 0x000000ff08087207 */ /* 0x004fca0004000000 */
[----:B------:R-:W1:Y:S01]  /*0440*/  MUFU.RCP R15, R15 ;  /* 0x0000000f000f7308 */ /* 0x000e620000001000 */
[----:B------:R-:W-:Y:S02]  /*0450*/  SEL R9, R9, RZ, !P1 ;  /* 0x000000ff09097207 */ /* 0x000fe40004800000 */
[----:B------:R-:W-:Y:S02]  /*0460*/  @P0 SEL R8, R10, RZ, P2 ;  /* 0x000000ff0a080207 */ /* 0x000fe40001000000 */
[----:B------:R-:W-:Y:S02]  /*0470*/  FSEL R10, R12, 1, P3 ;  /* 0x3f8000000c0a7808 */ /* 0x000fe40001800000 */
[----:B------:R-:W-:-:S03]  /*0480*/  SEL R8, R9, R8, !P1 ;  /* 0x0000000809087207 */ /* 0x000fc60004800000 */
[----:B------:R-:W-:Y:S02]  /*0490*/  @!P4 FMUL R10, R10, 16777216 ;  /* 0x4b8000000a0ac820 */ /* 0x000fe40000400000 */
[----:B------:R-:W-:Y:S02]  /*04a0*/  FADD R11, -R11, R8 ;  /* 0x000000080b0b7221 */ /* 0x000fe40000000100 */
[----:B-1----:R-:W-:-:S04]  /*04b0*/  FMUL R10, R15, R10 ;  /* 0x0000000a0f0a7220 */ /* 0x002fc80000400000 */
[----:B------:R-:W-:-:S04]  /*04c0*/  FMUL R10, R11, R10 ;  /* 0x0000000a0b0a7220 */ /* 0x000fc80000400000 */
[----:B-----5:R-:W-:-:S05]  /*04d0*/  FFMA R7, R7, R10, R14 ;  /* 0x0000000a07077223 */ /* 0x020fca000000000e */
[----:B------:R-:W-:-:S04]  /*04e0*/  FSETP.GEU.AND P0, PT, R7, RZ, PT ;  /* 0x000000ff0700720b */ /* 0x000fc80003f0e000 */
[----:B------:R-:W-:Y:S01]  /*04f0*/  FSEL R7, R7, RZ, P0 ;  /* 0x000000ff07077208 */ /* 0x000fe20000000000 */
[----:B------:R-:W-:Y:S04]  /*0500*/  STG.E desc[UR4][R4.64], R8 ;  /* 0x0000000804007986 */ /* 0x000fe8000c101904 */
[----:B------:R-:W-:Y:S01]  /*0510*/  STG.E desc[UR4][R2.64], R7 ;  /* 0x0000000702007986 */ /* 0x000fe2000c101904 */
[----:B------:R-:W-:Y:S05]  /*0520*/  EXIT ;  /* 0x000000000000794d */ /* 0x000fea0003800000 */
.L_x_0:
[----:B------:R-:W-:-:S00]  /*0530*/  BRA `(.L_x_0) ;  /* 0xfffffffc00fc7947 */ /* 0x000fc0000383ffff */
[----:B------:R-:W-:-:S00]  /*0540*/  NOP ;  /* 0x0000000000007918 */ /* 0x000fc00000000000 */
        /* <DEDUP_REMOVED lines=11> */
.L_x_1:


//--------------------- .nv.global.init           --------------------------
	.section	.nv.global.init,"aw",@progbits
.nv.global.init:
	.type		_$_str,@object
	.size		_$_str,(_$_str_$_2 - _$_str)
_$_str:
        /*0000*/ 	.byte	0x5f, 0x5f, 0x43, 0x55, 0x44, 0x41, 0x5f, 0x46, 0x54, 0x5a, 0x00
	.type		_$_str_$_2,@object
	.size		_$_str_$_2,(.L_1 - _$_str_$_2)
_$_str_$_2:
        /*000b*/ 	.byte	0x5f, 0x5f, 0x43, 0x55, 0x44, 0x41, 0x5f, 0x50, 0x52, 0x45, 0x43, 0x5f, 0x53, 0x51, 0x52, 0x54
        /*001b*/ 	.byte	0x00
.L_1:


//--------------------- .nv.constant0.triton_poi_fused__native_batch_norm_legit_no_training_cat_relu_32 --------------------------
	.section	.nv.constant0.triton_poi_fused__native_batch_norm_legit_no_training_cat_relu_32,"a",@progbits
	.sectionflags	@""
	.align	4
.nv.constant0.triton_poi_fused__native_batch_norm_legit_no_training_cat_relu_32:
	.zero		604
